//
// Generated by NVIDIA NVVM Compiler
//
// Compiler Build ID: CL-36424714
// Cuda compilation tools, release 13.0, V13.0.88
// Based on NVVM 20.0.0
//

.version 9.0
.target sm_100
.address_size 64

	// .globl	_Z16gemm_cuda_kernelIfEvPT_PKS0_S3_iiiS0_S0_

.visible .entry _Z16gemm_cuda_kernelIfEvPT_PKS0_S3_iiiS0_S0_(
	.param .u64 .ptr .align 1 _Z16gemm_cuda_kernelIfEvPT_PKS0_S3_iiiS0_S0__param_0,
	.param .u64 .ptr .align 1 _Z16gemm_cuda_kernelIfEvPT_PKS0_S3_iiiS0_S0__param_1,
	.param .u64 .ptr .align 1 _Z16gemm_cuda_kernelIfEvPT_PKS0_S3_iiiS0_S0__param_2,
	.param .u32 _Z16gemm_cuda_kernelIfEvPT_PKS0_S3_iiiS0_S0__param_3,
	.param .u32 _Z16gemm_cuda_kernelIfEvPT_PKS0_S3_iiiS0_S0__param_4,
	.param .u32 _Z16gemm_cuda_kernelIfEvPT_PKS0_S3_iiiS0_S0__param_5,
	.param .f32 _Z16gemm_cuda_kernelIfEvPT_PKS0_S3_iiiS0_S0__param_6,
	.param .f32 _Z16gemm_cuda_kernelIfEvPT_PKS0_S3_iiiS0_S0__param_7
)
{
	.reg .pred 	%p<13>;
	.reg .b32 	%r<93>;
	.reg .b32 	%f<73>;
	.reg .b64 	%rd<70>;

	ld.param.u64 	%rd4, [_Z16gemm_cuda_kernelIfEvPT_PKS0_S3_iiiS0_S0__param_1];
	ld.param.u64 	%rd5, [_Z16gemm_cuda_kernelIfEvPT_PKS0_S3_iiiS0_S0__param_2];
	ld.param.u32 	%r46, [_Z16gemm_cuda_kernelIfEvPT_PKS0_S3_iiiS0_S0__param_3];
	ld.param.u32 	%r47, [_Z16gemm_cuda_kernelIfEvPT_PKS0_S3_iiiS0_S0__param_4];
	ld.param.u32 	%r45, [_Z16gemm_cuda_kernelIfEvPT_PKS0_S3_iiiS0_S0__param_5];
	ld.param.f32 	%f13, [_Z16gemm_cuda_kernelIfEvPT_PKS0_S3_iiiS0_S0__param_6];
	ld.param.f32 	%f14, [_Z16gemm_cuda_kernelIfEvPT_PKS0_S3_iiiS0_S0__param_7];
	cvta.to.global.u64 	%rd1, %rd5;
	cvta.to.global.u64 	%rd2, %rd4;
	mov.u32 	%r48, %ctaid.x;
	shl.b32 	%r49, %r48, 5;
	mov.u32 	%r50, %tid.x;
	add.s32 	%r1, %r49, %r50;
	mov.u32 	%r51, %ctaid.y;
	shl.b32 	%r2, %r51, 5;
	mov.u32 	%r3, %tid.y;
	add.s32 	%r52, %r2, %r3;
	setp.ge.u32 	%p1, %r1, %r46;
	setp.ge.u32 	%p2, %r52, %r47;
	or.pred  	%p3, %p1, %p2;
	@%p3 bra 	$L__BB0_14;
	setp.lt.s32 	%p4, %r45, 1;
	mov.f32 	%f72, 0f00000000;
	@%p4 bra 	$L__BB0_13;
	mul.lo.s32 	%r5, %r45, %r1;
	and.b32  	%r6, %r45, 7;
	setp.lt.u32 	%p5, %r45, 8;
	mov.f32 	%f72, 0f00000000;
	mov.b32 	%r91, 0;
	@%p5 bra 	$L__BB0_5;
	and.b32  	%r91, %r45, 2147483640;
	neg.s32 	%r89, %r91;
	add.s32 	%r54, %r3, %r47;
	add.s32 	%r88, %r54, %r2;
	shl.b32 	%r10, %r47, 3;
	shl.b32 	%r55, %r47, 1;
	add.s32 	%r87, %r52, %r55;
	mad.lo.s32 	%r86, %r47, 3, %r52;
	shl.b32 	%r56, %r47, 2;
	add.s32 	%r85, %r52, %r56;
	mad.lo.s32 	%r84, %r47, 5, %r52;
	mad.lo.s32 	%r83, %r47, 6, %r52;
	mad.lo.s32 	%r82, %r47, 7, %r52;
	add.s32 	%r80, %r5, 3;
	mov.f32 	%f72, 0f00000000;
	mov.u32 	%r81, %r52;
$L__BB0_4:
	.pragma "nounroll";
	add.s32 	%r57, %r80, -3;
	mul.wide.u32 	%rd6, %r57, 4;
	add.s64 	%rd7, %rd2, %rd6;
	ld.global.f32 	%f19, [%rd7];
	mul.wide.u32 	%rd8, %r81, 4;
	add.s64 	%rd9, %rd1, %rd8;
	ld.global.f32 	%f20, [%rd9];
	fma.rn.f32 	%f21, %f19, %f20, %f72;
	add.s32 	%r58, %r80, -2;
	mul.wide.u32 	%rd10, %r58, 4;
	add.s64 	%rd11, %rd2, %rd10;
	ld.global.f32 	%f22, [%rd11];
	mul.wide.u32 	%rd12, %r88, 4;
	add.s64 	%rd13, %rd1, %rd12;
	ld.global.f32 	%f23, [%rd13];
	fma.rn.f32 	%f24, %f22, %f23, %f21;
	add.s32 	%r59, %r80, -1;
	mul.wide.u32 	%rd14, %r59, 4;
	add.s64 	%rd15, %rd2, %rd14;
	ld.global.f32 	%f25, [%rd15];
	mul.wide.u32 	%rd16, %r87, 4;
	add.s64 	%rd17, %rd1, %rd16;
	ld.global.f32 	%f26, [%rd17];
	fma.rn.f32 	%f27, %f25, %f26, %f24;
	add.s32 	%r60, %r80, 4;
	mul.wide.u32 	%rd18, %r80, 4;
	add.s64 	%rd19, %rd2, %rd18;
	ld.global.f32 	%f28, [%rd19];
	mul.wide.u32 	%rd20, %r86, 4;
	add.s64 	%rd21, %rd1, %rd20;
	ld.global.f32 	%f29, [%rd21];
	fma.rn.f32 	%f30, %f28, %f29, %f27;
	add.s32 	%r61, %r80, 1;
	mul.wide.u32 	%rd22, %r61, 4;
	add.s64 	%rd23, %rd2, %rd22;
	ld.global.f32 	%f31, [%rd23];
	mul.wide.u32 	%rd24, %r85, 4;
	add.s64 	%rd25, %rd1, %rd24;
	ld.global.f32 	%f32, [%rd25];
	fma.rn.f32 	%f33, %f31, %f32, %f30;
	add.s32 	%r62, %r80, 2;
	mul.wide.u32 	%rd26, %r62, 4;
	add.s64 	%rd27, %rd2, %rd26;
	ld.global.f32 	%f34, [%rd27];
	mul.wide.u32 	%rd28, %r84, 4;
	add.s64 	%rd29, %rd1, %rd28;
	ld.global.f32 	%f35, [%rd29];
	fma.rn.f32 	%f36, %f34, %f35, %f33;
	add.s32 	%r63, %r80, 3;
	mul.wide.u32 	%rd30, %r63, 4;
	add.s64 	%rd31, %rd2, %rd30;
	ld.global.f32 	%f37, [%rd31];
	mul.wide.u32 	%rd32, %r83, 4;
	add.s64 	%rd33, %rd1, %rd32;
	ld.global.f32 	%f38, [%rd33];
	fma.rn.f32 	%f39, %f37, %f38, %f36;
	mul.wide.u32 	%rd34, %r60, 4;
	add.s64 	%rd35, %rd2, %rd34;
	ld.global.f32 	%f40, [%rd35];
	mul.wide.u32 	%rd36, %r82, 4;
	add.s64 	%rd37, %rd1, %rd36;
	ld.global.f32 	%f41, [%rd37];
	fma.rn.f32 	%f72, %f40, %f41, %f39;
	add.s32 	%r89, %r89, 8;
	add.s32 	%r88, %r88, %r10;
	add.s32 	%r87, %r87, %r10;
	add.s32 	%r86, %r86, %r10;
	add.s32 	%r85, %r85, %r10;
	add.s32 	%r84, %r84, %r10;
	add.s32 	%r83, %r83, %r10;
	add.s32 	%r82, %r82, %r10;
	add.s32 	%r81, %r81, %r10;
	add.s32 	%r80, %r80, 8;
	setp.ne.s32 	%p6, %r89, 0;
	@%p6 bra 	$L__BB0_4;
$L__BB0_5:
	setp.eq.s32 	%p7, %r6, 0;
	@%p7 bra 	$L__BB0_13;
	and.b32  	%r39, %r45, 3;
	setp.lt.u32 	%p8, %r6, 4;
	@%p8 bra 	$L__BB0_8;
	add.s32 	%r64, %r91, %r5;
	mul.wide.u32 	%rd38, %r64, 4;
	add.s64 	%rd39, %rd2, %rd38;
	ld.global.f32 	%f43, [%rd39];
	mad.lo.s32 	%r65, %r91, %r47, %r52;
	mul.wide.u32 	%rd40, %r65, 4;
	add.s64 	%rd41, %rd1, %rd40;
	ld.global.f32 	%f44, [%rd41];
	fma.rn.f32 	%f45, %f43, %f44, %f72;
	add.s32 	%r66, %r64, 1;
	mul.wide.u32 	%rd42, %r66, 4;
	add.s64 	%rd43, %rd2, %rd42;
	ld.global.f32 	%f46, [%rd43];
	add.s32 	%r67, %r65, %r47;
	mul.wide.u32 	%rd44, %r67, 4;
	add.s64 	%rd45, %rd1, %rd44;
	ld.global.f32 	%f47, [%rd45];
	fma.rn.f32 	%f48, %f46, %f47, %f45;
	add.s32 	%r68, %r64, 2;
	mul.wide.u32 	%rd46, %r68, 4;
	add.s64 	%rd47, %rd2, %rd46;
	ld.global.f32 	%f49, [%rd47];
	add.s32 	%r69, %r67, %r47;
	mul.wide.u32 	%rd48, %r69, 4;
	add.s64 	%rd49, %rd1, %rd48;
	ld.global.f32 	%f50, [%rd49];
	fma.rn.f32 	%f51, %f49, %f50, %f48;
	add.s32 	%r70, %r64, 3;
	mul.wide.u32 	%rd50, %r70, 4;
	add.s64 	%rd51, %rd2, %rd50;
	ld.global.f32 	%f52, [%rd51];
	add.s32 	%r71, %r69, %r47;
	mul.wide.u32 	%rd52, %r71, 4;
	add.s64 	%rd53, %rd1, %rd52;
	ld.global.f32 	%f53, [%rd53];
	fma.rn.f32 	%f72, %f52, %f53, %f51;
	add.s32 	%r91, %r91, 4;
$L__BB0_8:
	setp.eq.s32 	%p9, %r39, 0;
	@%p9 bra 	$L__BB0_13;
	setp.eq.s32 	%p10, %r39, 1;
	@%p10 bra 	$L__BB0_11;
	add.s32 	%r72, %r91, %r5;
	mul.wide.u32 	%rd54, %r72, 4;
	add.s64 	%rd55, %rd2, %rd54;
	ld.global.f32 	%f55, [%rd55];
	mad.lo.s32 	%r73, %r91, %r47, %r52;
	mul.wide.u32 	%rd56, %r73, 4;
	add.s64 	%rd57, %rd1, %rd56;
	ld.global.f32 	%f56, [%rd57];
	fma.rn.f32 	%f57, %f55, %f56, %f72;
	add.s32 	%r74, %r72, 1;
	mul.wide.u32 	%rd58, %r74, 4;
	add.s64 	%rd59, %rd2, %rd58;
	ld.global.f32 	%f58, [%rd59];
	add.s32 	%r75, %r73, %r47;
	mul.wide.u32 	%rd60, %r75, 4;
	add.s64 	%rd61, %rd1, %rd60;
	ld.global.f32 	%f59, [%rd61];
	fma.rn.f32 	%f72, %f58, %f59, %f57;
	add.s32 	%r91, %r91, 2;
$L__BB0_11:
	and.b32  	%r76, %r45, 1;
	setp.eq.b32 	%p11, %r76, 1;
	not.pred 	%p12, %p11;
	@%p12 bra 	$L__BB0_13;
	add.s32 	%r77, %r91, %r5;
	mul.wide.u32 	%rd62, %r77, 4;
	add.s64 	%rd63, %rd2, %rd62;
	ld.global.f32 	%f60, [%rd63];
	mad.lo.s32 	%r78, %r91, %r47, %r52;
	mul.wide.u32 	%rd64, %r78, 4;
	add.s64 	%rd65, %rd1, %rd64;
	ld.global.f32 	%f61, [%rd65];
	fma.rn.f32 	%f72, %f60, %f61, %f72;
$L__BB0_13:
	ld.param.u64 	%rd69, [_Z16gemm_cuda_kernelIfEvPT_PKS0_S3_iiiS0_S0__param_0];
	mad.lo.s32 	%r79, %r47, %r1, %r52;
	cvta.to.global.u64 	%rd66, %rd69;
	mul.wide.u32 	%rd67, %r79, 4;
	add.s64 	%rd68, %rd66, %rd67;
	ld.global.f32 	%f62, [%rd68];
	mul.f32 	%f63, %f14, %f62;
	fma.rn.f32 	%f64, %f13, %f72, %f63;
	st.global.f32 	[%rd68], %f64;
$L__BB0_14:
	ret;

}


// ===== COMPILED SASS (sm_100) =====

	.target	sm_100

	.elftype	@"ET_EXEC"


//--------------------- .note.nv.tkinfo           --------------------------
	.section	.note.nv.tkinfo,"",@"SHT_NOTE"
	.sectionflags	@"SHF_NOTE_NV_TKINFO"
	.tkinfo
        /*0018*/ 	.word	0x00000002
        /*0030*/ 	.string	""
        /*0030*/ 	.string	"ptxas"
        /*0030*/ 	.string	"Cuda compilation tools, release 13.0, V13.0.88"
        /*0030*/ 	.string	"Build cuda_13.0.r13.0/compiler.36424714_0"
        /*0030*/ 	.string	"-arch sm_100 -m 64 "



//--------------------- .note.nv.cuinfo           --------------------------
	.section	.note.nv.cuinfo,"",@"SHT_NOTE"
	.sectionflags	@"SHF_NOTE_NV_CUINFO"
        /*0018*/ 	.short	0x0002
        /*001a*/ 	.short	0x0064
        /*001c*/ 	.short	0x0082
	.zero		2


//--------------------- .nv.info                  --------------------------
	.section	.nv.info,"",@"SHT_CUDA_INFO"
	.align	4


	//----- nvinfo : EIATTR_REGCOUNT
	.align		4
        /*0000*/ 	.byte	0x04, 0x2f
        /*0002*/ 	.short	(.L_1 - .L_0)
	.align		4
.L_0:
        /*0004*/ 	.word	index@(_Z16gemm_cuda_kernelIfEvPT_PKS0_S3_iiiS0_S0_)
        /*0008*/ 	.word	0x00000020


	//----- nvinfo : EIATTR_FRAME_SIZE
	.align		4
.L_1:
        /*000c*/ 	.byte	0x04, 0x11
        /*000e*/ 	.short	(.L_3 - .L_2)
	.align		4
.L_2:
        /*0010*/ 	.word	index@(_Z16gemm_cuda_kernelIfEvPT_PKS0_S3_iiiS0_S0_)
        /*0014*/ 	.word	0x00000000


	//----- nvinfo : EIATTR_MIN_STACK_SIZE
	.align		4
.L_3:
        /*0018*/ 	.byte	0x04, 0x12
        /*001a*/ 	.short	(.L_5 - .L_4)
	.align		4
.L_4:
        /*001c*/ 	.word	index@(_Z16gemm_cuda_kernelIfEvPT_PKS0_S3_iiiS0_S0_)
        /*0020*/ 	.word	0x00000000
.L_5:


//--------------------- .nv.compat                --------------------------
	.section	.nv.compat,"",@"SHT_CUDA_COMPAT_INFO"
	.align	4
        /*0000*/ 	.byte	0x02, 0x09, 0x00, 0x00, 0x02, 0x02, 0x01, 0x00, 0x02, 0x05, 0x05, 0x00, 0x03, 0x07, 0x01, 0x01
        /*0010*/ 	.byte	0x02, 0x03, 0x00, 0x00, 0x02, 0x06, 0x01, 0x00, 0x04, 0x0b, 0x08, 0x00, 0x09, 0x00, 0x00, 0x00
        /*0020*/ 	.byte	0x00, 0x00, 0x00, 0x00


//--------------------- .nv.info._Z16gemm_cuda_kernelIfEvPT_PKS0_S3_iiiS0_S0_ --------------------------
	.section	.nv.info._Z16gemm_cuda_kernelIfEvPT_PKS0_S3_iiiS0_S0_,"",@"SHT_CUDA_INFO"
	.sectionflags	@""
	.align	4


	//----- nvinfo : EIATTR_CUDA_API_VERSION
	.align		4
        /*0000*/ 	.byte	0x04, 0x37
        /*0002*/ 	.short	(.L_7 - .L_6)
.L_6:
        /*0004*/ 	.word	0x00000082


	//----- nvinfo : EIATTR_KPARAM_INFO
	.align		4
.L_7:
        /*0008*/ 	.byte	0x04, 0x17
        /*000a*/ 	.short	(.L_9 - .L_8)
.L_8:
        /*000c*/ 	.word	0x00000000
        /*0010*/ 	.short	0x0007
        /*0012*/ 	.short	0x0028
        /*0014*/ 	.byte	0x00, 0xf0, 0x11, 0x00


	//----- nvinfo : EIATTR_KPARAM_INFO
	.align		4
.L_9:
        /*0018*/ 	.byte	0x04, 0x17
        /*001a*/ 	.short	(.L_11 - .L_10)
.L_10:
        /*001c*/ 	.word	0x00000000
        /*0020*/ 	.short	0x0006
        /*0022*/ 	.short	0x0024
        /*0024*/ 	.byte	0x00, 0xf0, 0x11, 0x00


	//----- nvinfo : EIATTR_KPARAM_INFO
	.align		4
.L_11:
        /*0028*/ 	.byte	0x04, 0x17
        /*002a*/ 	.short	(.L_13 - .L_12)
.L_12:
        /*002c*/ 	.word	0x00000000
        /*0030*/ 	.short	0x0005
        /*0032*/ 	.short	0x0020
        /*0034*/ 	.byte	0x00, 0xf0, 0x11, 0x00


	//----- nvinfo : EIATTR_KPARAM_INFO
	.align		4
.L_13:
        /*0038*/ 	.byte	0x04, 0x17
        /*003a*/ 	.short	(.L_15 - .L_14)
.L_14:
        /*003c*/ 	.word	0x00000000
        /*0040*/ 	.short	0x0004
        /*0042*/ 	.short	0x001c
        /*0044*/ 	.byte	0x00, 0xf0, 0x11, 0x00


	//----- nvinfo : EIATTR_KPARAM_INFO
	.align		4
.L_15:
        /*0048*/ 	.byte	0x04, 0x17
        /*004a*/ 	.short	(.L_17 - .L_16)
.L_16:
        /*004c*/ 	.word	0x00000000
        /*0050*/ 	.short	0x0003
        /*0052*/ 	.short	0x0018
        /*0054*/ 	.byte	0x00, 0xf0, 0x11, 0x00


	//----- nvinfo : EIATTR_KPARAM_INFO
	.align		4
.L_17:
        /*0058*/ 	.byte	0x04, 0x17
        /*005a*/ 	.short	(.L_19 - .L_18)
.L_18:
        /*005c*/ 	.word	0x00000000
        /*0060*/ 	.short	0x0002
        /*0062*/ 	.short	0x0010
        /*0064*/ 	.byte	0x00, 0xf5, 0x21, 0x00


	//----- nvinfo : EIATTR_KPARAM_INFO
	.align		4
.L_19:
        /*0068*/ 	.byte	0x04, 0x17
        /*006a*/ 	.short	(.L_21 - .L_20)
.L_20:
        /*006c*/ 	.word	0x00000000
        /*0070*/ 	.short	0x0001
        /*0072*/ 	.short	0x0008
        /*0074*/ 	.byte	0x00, 0xf5, 0x21, 0x00


	//----- nvinfo : EIATTR_KPARAM_INFO
	.align		4
.L_21:
        /*0078*/ 	.byte	0x04, 0x17
        /*007a*/ 	.short	(.L_23 - .L_22)
.L_22:
        /*007c*/ 	.word	0x00000000
        /*0080*/ 	.short	0x0000
        /*0082*/ 	.short	0x0000
        /*0084*/ 	.byte	0x00, 0xf5, 0x21, 0x00


	//----- nvinfo : EIATTR_SPARSE_MMA_MASK
	.align		4
.L_23:
        /*0088*/ 	.byte	0x03, 0x50
        /*008a*/ 	.short	0x0000


	//----- nvinfo : EIATTR_MAXREG_COUNT
	.align		4
        /*008c*/ 	.byte	0x03, 0x1b
        /*008e*/ 	.short	0x00ff


	//----- nvinfo : EIATTR_MERCURY_ISA_VERSION
	.align		4
        /*0090*/ 	.byte	0x03, 0x5f
        /*0092*/ 	.short	0x0101


	//----- nvinfo : EIATTR_VRC_CTA_INIT_COUNT
	.align		4
        /*0094*/ 	.byte	0x02, 0x4a
	.zero		1
	.zero		1


	//----- nvinfo : EIATTR_EXIT_INSTR_OFFSETS
	.align		4
        /*0098*/ 	.byte	0x04, 0x1c
        /*009a*/ 	.short	(.L_25 - .L_24)


	//   ....[0]....
.L_24:
        /*009c*/ 	.word	0x000000a0


	//   ....[1]....
        /*00a0*/ 	.word	0x00000ab0


	//----- nvinfo : EIATTR_CBANK_PARAM_SIZE
	.align		4
.L_25:
        /*00a4*/ 	.byte	0x03, 0x19
        /*00a6*/ 	.short	0x002c


	//----- nvinfo : EIATTR_PARAM_CBANK
	.align		4
        /*00a8*/ 	.byte	0x04, 0x0a
        /*00aa*/ 	.short	(.L_27 - .L_26)
	.align		4
.L_26:
        /*00ac*/ 	.word	index@(.nv.constant0._Z16gemm_cuda_kernelIfEvPT_PKS0_S3_iiiS0_S0_)
        /*00b0*/ 	.short	0x0380
        /*00b2*/ 	.short	0x002c


	//----- nvinfo : EIATTR_SW_WAR
	.align		4
.L_27:
        /*00b4*/ 	.byte	0x04, 0x36
        /*00b6*/ 	.short	(.L_29 - .L_28)
.L_28:
        /*00b8*/ 	.word	0x00000008
.L_29:


//--------------------- .nv.callgraph             --------------------------
	.section	.nv.callgraph,"",@"SHT_CUDA_CALLGRAPH"
	.align	4
	.sectionentsize	8
	.align		4
        /*0000*/ 	.word	0x00000000
	.align		4
        /*0004*/ 	.word	0xffffffff
	.align		4
        /*0008*/ 	.word	0x00000000
	.align		4
        /*000c*/ 	.word	0xfffffffe
	.align		4
        /*0010*/ 	.word	0x00000000
	.align		4
        /*0014*/ 	.word	0xfffffffd
	.align		4
        /*0018*/ 	.word	0x00000000
	.align		4
        /*001c*/ 	.word	0xfffffffc


//--------------------- .text._Z16gemm_cuda_kernelIfEvPT_PKS0_S3_iiiS0_S0_ --------------------------
	.section	.text._Z16gemm_cuda_kernelIfEvPT_PKS0_S3_iiiS0_S0_,"ax",@progbits
	.align	128
        .global         _Z16gemm_cuda_kernelIfEvPT_PKS0_S3_iiiS0_S0_
        .type           _Z16gemm_cuda_kernelIfEvPT_PKS0_S3_iiiS0_S0_,@function
        .size           _Z16gemm_cuda_kernelIfEvPT_PKS0_S3_iiiS0_S0_,(.L_x_5 - _Z16gemm_cuda_kernelIfEvPT_PKS0_S3_iiiS0_S0_)
        .other          _Z16gemm_cuda_kernelIfEvPT_PKS0_S3_iiiS0_S0_,@"STO_CUDA_ENTRY STV_DEFAULT"
_Z16gemm_cuda_kernelIfEvPT_PKS0_S3_iiiS0_S0_:
.text._Z16gemm_cuda_kernelIfEvPT_PKS0_S3_iiiS0_S0_:
[----:B------:R-:W-:Y:S01]  /*0000*/  LDC R1, c[0x0][0x37c] ;  /* 0x0000df00ff017b82 */ /* 0x000fe20000000800 */
[----:B------:R-:W0:Y:S07]  /*0010*/  S2R R9, SR_CTAID.Y ;  /* 0x0000000000097919 */ /* 0x000e2e0000002600 */
[----:B------:R-:W1:Y:S01]  /*0020*/  LDC.64 R4, c[0x0][0x398] ;  /* 0x0000e600ff047b82 */ /* 0x000e620000000a00 */
[----:B------:R-:W0:Y:S01]  /*0030*/  S2R R8, SR_TID.Y ;  /* 0x0000000000087919 */ /* 0x000e220000002200 */
[----:B------:R-:W2:Y:S01]  /*0040*/  S2R R3, SR_CTAID.X ;  /* 0x0000000000037919 */ /* 0x000ea20000002500 */
[----:B------:R-:W2:Y:S01]  /*0050*/  S2R R2, SR_TID.X ;  /* 0x0000000000027919 */ /* 0x000ea20000002100 */
[----:B0-----:R-:W-:-:S04]  /*0060*/  LEA R0, R9, R8, 0x5 ;  /* 0x0000000809007211 */ /* 0x001fc800078e28ff */
[----:B-1----:R-:W-:Y:S02]  /*0070*/  ISETP.GE.U32.AND P0, PT, R0, R5, PT ;  /* 0x000000050000720c */ /* 0x002fe40003f06070 */
[----:B--2---:R-:W-:-:S04]  /*0080*/  LEA R3, R3, R2, 0x5 ;  /* 0x0000000203037211 */ /* 0x004fc800078e28ff */
[----:B------:R-:W-:-:S13]  /*0090*/  ISETP.GE.U32.OR P0, PT, R3, R4, P0 ;  /* 0x000000040300720c */ /* 0x000fda0000706470 */
[----:B------:R-:W-:Y:S05]  /*00a0*/  @P0 EXIT ;  /* 0x000000000000094d */ /* 0x000fea0003800000 */
[----:B------:R-:W0:Y:S01]  /*00b0*/  LDC R2, c[0x0][0x3a0] ;  /* 0x0000e800ff027b82 */ /* 0x000e220000000800 */
[----:B------:R-:W1:Y:S01]  /*00c0*/  LDCU.64 UR4, c[0x0][0x358] ;  /* 0x00006b00ff0477ac */ /* 0x000e620008000a00 */
[----:B------:R-:W-:Y:S01]  /*00d0*/  HFMA2 R25, -RZ, RZ, 0, 0 ;  /* 0x00000000ff197431 */ /* 0x000fe200000001ff */
[----:B0-----:R-:W-:-:S13]  /*00e0*/  ISETP.GE.AND P0, PT, R2, 0x1, PT ;  /* 0x000000010200780c */ /* 0x001fda0003f06270 */
[----:B-1----:R-:W-:Y:S05]  /*00f0*/  @!P0 BRA `(.L_x_0) ;  /* 0x0000000800488947 */ /* 0x002fea0003800000 */
[C---:B------:R-:W-:Y:S02]  /*0100*/  ISETP.GE.U32.AND P1, PT, R2.reuse, 0x8, PT ;  /* 0x000000080200780c */ /* 0x040fe40003f26070 */
[----:B------:R-:W-:Y:S02]  /*0110*/  LOP3.LUT R6, R2, 0x7, RZ, 0xc0, !PT ;  /* 0x0000000702067812 */ /* 0x000fe400078ec0ff */
[----:B------:R-:W-:Y:S02]  /*0120*/  MOV R25, RZ ;  /* 0x000000ff00197202 */ /* 0x000fe40000000f00 */
[----:B------:R-:W-:Y:S02]  /*0130*/  ISETP.NE.AND P0, PT, R6, RZ, PT ;  /* 0x000000ff0600720c */ /* 0x000fe40003f05270 */
[----:B------:R-:W-:-:S05]  /*0140*/  MOV R7, RZ ;  /* 0x000000ff00077202 */ /* 0x000fca0000000f00 */
[----:B------:R-:W-:Y:S06]  /*0150*/  @!P1 BRA `(.L_x_1) ;  /* 0x0000000400289947 */ /* 0x000fec0003800000 */
[----:B------:R-:W-:Y:S01]  /*0160*/  IADD3 R4, PT, PT, R8, R5, RZ ;  /* 0x0000000508047210 */ /* 0x000fe20007ffe0ff */
[C-C-:B------:R-:W-:Y:S01]  /*0170*/  IMAD R8, R5.reuse, 0x3, R0.reuse ;  /* 0x0000000305087824 */ /* 0x140fe200078e0200 */
[----:B------:R-:W-:Y:S01]  /*0180*/  LOP3.LUT R7, R2, 0x7ffffff8, RZ, 0xc0, !PT ;  /* 0x7ffffff802077812 */ /* 0x000fe200078ec0ff */
[--C-:B------:R-:W-:Y:S01]  /*0190*/  IMAD R14, R5, 0x5, R0.reuse ;  /* 0x00000005050e7824 */ /* 0x100fe200078e0200 */
[----:B------:R-:W-:Y:S01]  /*01a0*/  LEA R4, R9, R4, 0x5 ;  /* 0x0000000409047211 */ /* 0x000fe200078e28ff */
[C-C-:B------:R-:W-:Y:S01]  /*01b0*/  IMAD R9, R5.reuse, 0x6, R0.reuse ;  /* 0x0000000605097824 */ /* 0x140fe200078e0200 */
[CC--:B------:R-:W-:Y:S01]  /*01c0*/  LEA R10, R5.reuse, R0.reuse, 0x1 ;  /* 0x00000000050a7211 */ /* 0x0c0fe200078e08ff */
[C---:B------:R-:W-:Y:S01]  /*01d0*/  IMAD R11, R5.reuse, 0x7, R0 ;  /* 0x00000007050b7824 */ /* 0x040fe200078e0200 */
[----:B------:R-:W-:Y:S01]  /*01e0*/  LEA R12, R5, R0, 0x2 ;  /* 0x00000000050c7211 */ /* 0x000fe200078e10ff */
[----:B------:R-:W-:Y:S01]  /*01f0*/  IMAD R15, R3, R2, 0x3 ;  /* 0x00000003030f7424 */ /* 0x000fe200078e0202 */
[----:B------:R-:W-:-:S02]  /*0200*/  MOV R25, RZ ;  /* 0x000000ff00197202 */ /* 0x000fc40000000f00 */
[----:B------:R-:W-:Y:S02]  /*0210*/  MOV R13, R0 ;  /* 0x00000000000d7202 */ /* 0x000fe40000000f00 */
[----:B------:R-:W-:-:S07]  /*0220*/  IADD3 R24, PT, PT, -R7, RZ, RZ ;  /* 0x000000ff07187210 */ /* 0x000fce0007ffe1ff */
.L_x_2:
[----:B------:R-:W0:Y:S01]  /*0230*/  LDC.64 R20, c[0x0][0x388] ;  /* 0x0000e200ff147b82 */ /* 0x000e220000000a00 */
[----:B------:R-:W-:-:S07]  /*0240*/  IADD3 R23, PT, PT, R15, -0x3, RZ ;  /* 0xfffffffd0f177810 */ /* 0x000fce0007ffe0ff */
[----:B------:R-:W1:Y:S01]  /*0250*/  LDC.64 R16, c[0x0][0x390] ;  /* 0x0000e400ff107b82 */ /* 0x000e620000000a00 */
[----:B0-----:R-:W-:-:S06]  /*0260*/  IMAD.WIDE.U32 R22, R23, 0x4, R20 ;  /* 0x0000000417167825 */ /* 0x001fcc00078e0014 */
[----:B------:R-:W2:Y:S01]  /*0270*/  LDG.E R22, desc[UR4][R22.64] ;  /* 0x0000000416167981 */ /* 0x000ea2000c1e1900 */
[----:B-1----:R-:W-:-:S06]  /*0280*/  IMAD.WIDE.U32 R18, R13, 0x4, R16 ;  /* 0x000000040d127825 */ /* 0x002fcc00078e0010 */
[----:B------:R-:W2:Y:S01]  /*0290*/  LDG.E R18, desc[UR4][R18.64] ;  /* 0x0000000412127981 */ /* 0x000ea2000c1e1900 */
[----:B------:R-:W-:Y:S01]  /*02a0*/  IADD3 R27, PT, PT, R15, -0x2, RZ ;  /* 0xfffffffe0f1b7810 */ /* 0x000fe20007ffe0ff */
[----:B------:R-:W-:-:S06]  /*02b0*/  IMAD.WIDE.U32 R28, R4, 0x4, R16 ;  /* 0x00000004041c7825 */ /* 0x000fcc00078e0010 */
[----:B------:R-:W3:Y:S01]  /*02c0*/  LDG.E R28, desc[UR4][R28.64] ;  /* 0x000000041c1c7981 */ /* 0x000ee2000c1e1900 */
[----:B--2---:R-:W-:Y:S01]  /*02d0*/  FFMA R25, R22, R18, R25 ;  /* 0x0000001216197223 */ /* 0x004fe20000000019 */
[----:B------:R-:W-:Y:S01]  /*02e0*/  IMAD.WIDE.U32 R22, R27, 0x4, R20 ;  /* 0x000000041b167825 */ /* 0x000fe200078e0014 */
[----:B------:R-:W-:-:S05]  /*02f0*/  IADD3 R27, PT, PT, R15, -0x1, RZ ;  /* 0xffffffff0f1b7810 */ /* 0x000fca0007ffe0ff */
[----:B------:R-:W-:Y:S01]  /*0300*/  IMAD.WIDE.U32 R26, R27, 0x4, R20 ;  /* 0x000000041b1a7825 */ /* 0x000fe200078e0014 */
[----:B------:R-:W3:Y:S04]  /*0310*/  LDG.E R22, desc[UR4][R22.64] ;  /* 0x0000000416167981 */ /* 0x000ee8000c1e1900 */
[----:B------:R0:W2:Y:S02]  /*0320*/  LDG.E R18, desc[UR4][R26.64] ;  /* 0x000000041a127981 */ /* 0x0000a4000c1e1900 */
[----:B0-----:R-:W-:-:S05]  /*0330*/  IMAD.WIDE.U32 R26, R10, 0x4, R16 ;  /* 0x000000040a1a7825 */ /* 0x001fca00078e0010 */
[----:B------:R-:W2:Y:S01]  /*0340*/  LDG.E R19, desc[UR4][R26.64] ;  /* 0x000000041a137981 */ /* 0x000ea2000c1e1900 */
[----:B------:R-:W-:Y:S01]  /*0350*/  IADD3 R23, PT, PT, R15, 0x1, RZ ;  /* 0x000000010f177810 */ /* 0x000fe20007ffe0ff */
[----:B---3--:R-:W-:-:S04]  /*0360*/  FFMA R25, R22, R28, R25 ;  /* 0x0000001c16197223 */ /* 0x008fc80000000019 */
[----:B--2---:R-:W-:Y:S01]  /*0370*/  FFMA R25, R18, R19, R25 ;  /* 0x0000001312197223 */ /* 0x004fe20000000019 */
[----:B------:R-:W-:-:S05]  /*0380*/  IMAD.WIDE.U32 R18, R15, 0x4, R20 ;  /* 0x000000040f127825 */ /* 0x000fca00078e0014 */
[----:B------:R0:W2:Y:S02]  /*0390*/  LDG.E R28, desc[UR4][R18.64] ;  /* 0x00000004121c7981 */ /* 0x0000a4000c1e1900 */
[----:B0-----:R-:W-:-:S04]  /*03a0*/  IMAD.WIDE.U32 R18, R23, 0x4, R20 ;  /* 0x0000000417127825 */ /* 0x001fc800078e0014 */
[--C-:B------:R-:W-:Y:S02]  /*03b0*/  IMAD.WIDE.U32 R22, R8, 0x4, R16.reuse ;  /* 0x0000000408167825 */ /* 0x100fe400078e0010 */
[----:B------:R-:W3:Y:S04]  /*03c0*/  LDG.E R18, desc[UR4][R18.64] ;  /* 0x0000000412127981 */ /* 0x000ee8000c1e1900 */
[----:B------:R0:W2:Y:S02]  /*03d0*/  LDG.E R29, desc[UR4][R22.64] ;  /* 0x00000004161d7981 */ /* 0x0000a4000c1e1900 */
[----:B0-----:R-:W-:-:S05]  /*03e0*/  IMAD.WIDE.U32 R22, R12, 0x4, R16 ;  /* 0x000000040c167825 */ /* 0x001fca00078e0010 */
[----:B------:R0:W3:Y:S01]  /*03f0*/  LDG.E R26, desc[UR4][R22.64] ;  /* 0x00000004161a7981 */ /* 0x0000e2000c1e1900 */
[C---:B------:R-:W-:Y:S02]  /*0400*/  IADD3 R27, PT, PT, R15.reuse, 0x3, RZ ;  /* 0x000000030f1b7810 */ /* 0x040fe40007ffe0ff */
[C---:B0-----:R-:W-:Y:S01]  /*0410*/  IADD3 R23, PT, PT, R15.reuse, 0x4, RZ ;  /* 0x000000040f177810 */ /* 0x041fe20007ffe0ff */
[----:B--2---:R-:W-:Y:S01]  /*0420*/  FFMA R25, R28, R29, R25 ;  /* 0x0000001d1c197223 */ /* 0x004fe20000000019 */
[----:B------:R-:W-:-:S05]  /*0430*/  IADD3 R29, PT, PT, R15, 0x2, RZ ;  /* 0x000000020f1d7810 */ /* 0x000fca0007ffe0ff */
[----:B------:R-:W-:-:S06]  /*0440*/  IMAD.WIDE.U32 R28, R29, 0x4, R20 ;  /* 0x000000041d1c7825 */ /* 0x000fcc00078e0014 */
[----:B------:R-:W2:Y:S01]  /*0450*/  LDG.E R28, desc[UR4][R28.64] ;  /* 0x000000041c1c7981 */ /* 0x000ea2000c1e1900 */
[----:B---3--:R-:W-:Y:S01]  /*0460*/  FFMA R25, R18, R26, R25 ;  /* 0x0000001a12197223 */ /* 0x008fe20000000019 */
[----:B------:R-:W-:-:S04]  /*0470*/  IMAD.WIDE.U32 R18, R14, 0x4, R16 ;  /* 0x000000040e127825 */ /* 0x000fc800078e0010 */
[--C-:B------:R-:W-:Y:S02]  /*0480*/  IMAD.WIDE.U32 R26, R27, 0x4, R20.reuse ;  /* 0x000000041b1a7825 */ /* 0x100fe400078e0014 */
[----:B------:R-:W2:Y:S02]  /*0490*/  LDG.E R18, desc[UR4][R18.64] ;  /* 0x0000000412127981 */ /* 0x000ea4000c1e1900 */
[----:B------:R-:W-:Y:S02]  /*04a0*/  IMAD.WIDE.U32 R20, R23, 0x4, R20 ;  /* 0x0000000417147825 */ /* 0x000fe400078e0014 */
[----:B------:R-:W3:Y:S02]  /*04b0*/  LDG.E R26, desc[UR4][R26.64] ;  /* 0x000000041a1a7981 */ /* 0x000ee4000c1e1900 */
[--C-:B------:R-:W-:Y:S02]  /*04c0*/  IMAD.WIDE.U32 R22, R9, 0x4, R16.reuse ;  /* 0x0000000409167825 */ /* 0x100fe400078e0010 */
[----:B------:R-:W4:Y:S02]  /*04d0*/  LDG.E R20, desc[UR4][R20.64] ;  /* 0x0000000414147981 */ /* 0x000f24000c1e1900 */
[----:B------:R-:W-:-:S02]  /*04e0*/  IMAD.WIDE.U32 R16, R11, 0x4, R16 ;  /* 0x000000040b107825 */ /* 0x000fc400078e0010 */
[----:B------:R-:W3:Y:S04]  /*04f0*/  LDG.E R23, desc[UR4][R22.64] ;  /* 0x0000000416177981 */ /* 0x000ee8000c1e1900 */
[----:B------:R-:W4:Y:S01]  /*0500*/  LDG.E R16, desc[UR4][R16.64] ;  /* 0x0000000410107981 */ /* 0x000f22000c1e1900 */
[----:B------:R-:W-:-:S04]  /*0510*/  IADD3 R24, PT, PT, R24, 0x8, RZ ;  /* 0x0000000818187810 */ /* 0x000fc80007ffe0ff */
[----:B------:R-:W-:Y:S02]  /*0520*/  ISETP.NE.AND P1, PT, R24, RZ, PT ;  /* 0x000000ff1800720c */ /* 0x000fe40003f25270 */
[----:B------:R-:W-:Y:S02]  /*0530*/  IADD3 R15, PT, PT, R15, 0x8, RZ ;  /* 0x000000080f0f7810 */ /* 0x000fe40007ffe0ff */
[C---:B------:R-:W-:Y:S02]  /*0540*/  LEA R4, R5.reuse, R4, 0x3 ;  /* 0x0000000405047211 */ /* 0x040fe400078e18ff */
[C---:B------:R-:W-:Y:S02]  /*0550*/  LEA R10, R5.reuse, R10, 0x3 ;  /* 0x0000000a050a7211 */ /* 0x040fe400078e18ff */
[C---:B------:R-:W-:Y:S02]  /*0560*/  LEA R8, R5.reuse, R8, 0x3 ;  /* 0x0000000805087211 */ /* 0x040fe400078e18ff */
[----:B------:R-:W-:-:S02]  /*0570*/  LEA R12, R5, R12, 0x3 ;  /* 0x0000000c050c7211 */ /* 0x000fc400078e18ff */
[C---:B------:R-:W-:Y:S02]  /*0580*/  LEA R14, R5.reuse, R14, 0x3 ;  /* 0x0000000e050e7211 */ /* 0x040fe400078e18ff */
[C---:B------:R-:W-:Y:S02]  /*0590*/  LEA R9, R5.reuse, R9, 0x3 ;  /* 0x0000000905097211 */ /* 0x040fe400078e18ff */
[C---:B------:R-:W-:Y:S02]  /*05a0*/  LEA R11, R5.reuse, R11, 0x3 ;  /* 0x0000000b050b7211 */ /* 0x040fe400078e18ff */
[----:B------:R-:W-:Y:S01]  /*05b0*/  LEA R13, R5, R13, 0x3 ;  /* 0x0000000d050d7211 */ /* 0x000fe200078e18ff */
[----:B--2---:R-:W-:-:S04]  /*05c0*/  FFMA R25, R28, R18, R25 ;  /* 0x000000121c197223 */ /* 0x004fc80000000019 */
[----:B---3--:R-:W-:-:S04]  /*05d0*/  FFMA R25, R26, R23, R25 ;  /* 0x000000171a197223 */ /* 0x008fc80000000019 */
[----:B----4-:R-:W-:Y:S01]  /*05e0*/  FFMA R25, R20, R16, R25 ;  /* 0x0000001014197223 */ /* 0x010fe20000000019 */
[----:B------:R-:W-:Y:S06]  /*05f0*/  @P1 BRA `(.L_x_2) ;  /* 0xfffffffc000c1947 */ /* 0x000fec000383ffff */
.L_x_1:
[----:B------:R-:W-:Y:S05]  /*0600*/  @!P0 BRA `(.L_x_0) ;  /* 0x0000000400048947 */ /* 0x000fea0003800000 */
[----:B------:R-:W-:Y:S02]  /*0610*/  ISETP.GE.U32.AND P0, PT, R6, 0x4, PT ;  /* 0x000000040600780c */ /* 0x000fe40003f06070 */
[----:B------:R-:W-:-:S04]  /*0620*/  LOP3.LUT R24, R2, 0x3, RZ, 0xc0, !PT ;  /* 0x0000000302187812 */ /* 0x000fc800078ec0ff */
[----:B------:R-:W-:-:S07]  /*0630*/  ISETP.NE.AND P1, PT, R24, RZ, PT ;  /* 0x000000ff1800720c */ /* 0x000fce0003f25270 */
[----:B------:R-:W-:Y:S06]  /*0640*/  @!P0 BRA `(.L_x_3) ;  /* 0x00000000007c8947 */ /* 0x000fec0003800000 */
[----:B------:R-:W0:Y:S01]  /*0650*/  LDC.64 R8, c[0x0][0x390] ;  /* 0x0000e400ff087b82 */ /* 0x000e220000000a00 */
[----:B------:R-:W-:Y:S02]  /*0660*/  IMAD R13, R3, R2, R7 ;  /* 0x00000002030d7224 */ /* 0x000fe400078e0207 */
[----:B------:R-:W-:-:S03]  /*0670*/  IMAD R6, R7, R5, R0 ;  /* 0x0000000507067224 */ /* 0x000fc600078e0200 */
[C---:B------:R-:W-:Y:S02]  /*0680*/  IADD3 R21, PT, PT, R13.reuse, 0x1, RZ ;  /* 0x000000010d157810 */ /* 0x040fe40007ffe0ff */
[----:B------:R-:W1:Y:S01]  /*0690*/  LDC.64 R10, c[0x0][0x388] ;  /* 0x0000e200ff0a7b82 */ /* 0x000e620000000a00 */
[C---:B------:R-:W-:Y:S02]  /*06a0*/  IADD3 R15, PT, PT, R13.reuse, 0x2, RZ ;  /* 0x000000020d0f7810 */ /* 0x040fe40007ffe0ff */
[----:B------:R-:W-:Y:S01]  /*06b0*/  IADD3 R27, PT, PT, R13, 0x3, RZ ;  /* 0x000000030d1b7810 */ /* 0x000fe20007ffe0ff */
[C---:B0-----:R-:W-:Y:S01]  /*06c0*/  IMAD.WIDE.U32 R18, R6.reuse, 0x4, R8 ;  /* 0x0000000406127825 */ /* 0x041fe200078e0008 */
[----:B------:R-:W-:-:S04]  /*06d0*/  IADD3 R6, PT, PT, R6, R5, RZ ;  /* 0x0000000506067210 */ /* 0x000fc80007ffe0ff */
[CC--:B------:R-:W-:Y:S01]  /*06e0*/  IADD3 R14, PT, PT, R6.reuse, R5.reuse, RZ ;  /* 0x00000005060e7210 */ /* 0x0c0fe20007ffe0ff */
[--C-:B-1----:R-:W-:Y:S01]  /*06f0*/  IMAD.WIDE.U32 R22, R13, 0x4, R10.reuse ;  /* 0x000000040d167825 */ /* 0x102fe200078e000a */
[----:B------:R-:W2:Y:S03]  /*0700*/  LDG.E R18, desc[UR4][R18.64] ;  /* 0x0000000412127981 */ /* 0x000ea6000c1e1900 */
[----:B------:R-:W-:Y:S01]  /*0710*/  IMAD.WIDE.U32 R20, R21, 0x4, R10 ;  /* 0x0000000415147825 */ /* 0x000fe200078e000a */
[----:B------:R-:W2:Y:S03]  /*0720*/  LDG.E R4, desc[UR4][R22.64] ;  /* 0x0000000416047981 */ /* 0x000ea6000c1e1900 */
[----:B------:R-:W-:Y:S01]  /*0730*/  IMAD.WIDE.U32 R16, R6, 0x4, R8 ;  /* 0x0000000406107825 */ /* 0x000fe200078e0008 */
[----:B------:R-:W-:Y:S01]  /*0740*/  IADD3 R29, PT, PT, R14, R5, RZ ;  /* 0x000000050e1d7210 */ /* 0x000fe20007ffe0ff */
[----:B------:R-:W3:Y:S02]  /*0750*/  LDG.E R20, desc[UR4][R20.64] ;  /* 0x0000000414147981 */ /* 0x000ee4000c1e1900 */
[----:B------:R-:W-:-:S02]  /*0760*/  IMAD.WIDE.U32 R12, R15, 0x4, R10 ;  /* 0x000000040f0c7825 */ /* 0x000fc400078e000a */
[----:B------:R-:W3:Y:S02]  /*0770*/  LDG.E R17, desc[UR4][R16.64] ;  /* 0x0000000410117981 */ /* 0x000ee4000c1e1900 */
[----:B------:R-:W-:Y:S02]  /*0780*/  IMAD.WIDE.U32 R14, R14, 0x4, R8 ;  /* 0x000000040e0e7825 */ /* 0x000fe400078e0008 */
[----:B------:R-:W4:Y:S02]  /*0790*/  LDG.E R13, desc[UR4][R12.64] ;  /* 0x000000040c0d7981 */ /* 0x000f24000c1e1900 */
[----:B------:R-:W-:Y:S02]  /*07a0*/  IMAD.WIDE.U32 R10, R27, 0x4, R10 ;  /* 0x000000041b0a7825 */ /* 0x000fe400078e000a */
[----:B------:R-:W4:Y:S02]  /*07b0*/  LDG.E R14, desc[UR4][R14.64] ;  /* 0x000000040e0e7981 */ /* 0x000f24000c1e1900 */
[----:B------:R-:W-:-:S02]  /*07c0*/  IMAD.WIDE.U32 R8, R29, 0x4, R8 ;  /* 0x000000041d087825 */ /* 0x000fc400078e0008 */
[----:B------:R-:W5:Y:S04]  /*07d0*/  LDG.E R11, desc[UR4][R10.64] ;  /* 0x000000040a0b7981 */ /* 0x000f68000c1e1900 */
[----:B------:R-:W5:Y:S01]  /*07e0*/  LDG.E R8, desc[UR4][R8.64] ;  /* 0x0000000408087981 */ /* 0x000f62000c1e1900 */
[----:B------:R-:W-:Y:S01]  /*07f0*/  IADD3 R7, PT, PT, R7, 0x4, RZ ;  /* 0x0000000407077810 */ /* 0x000fe20007ffe0ff */
[----:B--2---:R-:W-:-:S04]  /*0800*/  FFMA R25, R4, R18, R25 ;  /* 0x0000001204197223 */ /* 0x004fc80000000019 */
[----:B---3--:R-:W-:-:S04]  /*0810*/  FFMA R20, R20, R17, R25 ;  /* 0x0000001114147223 */ /* 0x008fc80000000019 */
[----:B----4-:R-:W-:-:S04]  /*0820*/  FFMA R20, R13, R14, R20 ;  /* 0x0000000e0d147223 */ /* 0x010fc80000000014 */
[----:B-----5:R-:W-:-:S07]  /*0830*/  FFMA R25, R11, R8, R20 ;  /* 0x000000080b197223 */ /* 0x020fce0000000014 */
.L_x_3:
[----:B------:R-:W-:Y:S05]  /*0840*/  @!P1 BRA `(.L_x_0) ;  /* 0x0000000000749947 */ /* 0x000fea0003800000 */
[----:B------:R-:W-:Y:S02]  /*0850*/  ISETP.NE.AND P0, PT, R24, 0x1, PT ;  /* 0x000000011800780c */ /* 0x000fe40003f05270 */
[----:B------:R-:W-:-:S04]  /*0860*/  LOP3.LUT R4, R2, 0x1, RZ, 0xc0, !PT ;  /* 0x0000000102047812 */ /* 0x000fc800078ec0ff */
[----:B------:R-:W-:-:S07]  /*0870*/  ISETP.NE.U32.AND P1, PT, R4, 0x1, PT ;  /* 0x000000010400780c */ /* 0x000fce0003f25070 */
[----:B------:R-:W0:Y:S01]  /*0880*/  @P0 LDC.64 R16, c[0x0][0x388] ;  /* 0x0000e200ff100b82 */ /* 0x000e220000000a00 */
[----:B------:R-:W-:Y:S02]  /*0890*/  @P0 IMAD R15, R3, R2, R7 ;  /* 0x00000002030f0224 */ /* 0x000fe400078e0207 */
[CC--:B------:R-:W-:Y:S01]  /*08a0*/  @P0 IMAD R14, R7.reuse, R5.reuse, R0 ;  /* 0x00000005070e0224 */ /* 0x0c0fe200078e0200 */
[----:B------:R-:W-:Y:S02]  /*08b0*/  @P0 IADD3 R7, PT, PT, R7, 0x2, RZ ;  /* 0x0000000207070810 */ /* 0x000fe40007ffe0ff */
[----:B------:R-:W-:Y:S02]  /*08c0*/  @P0 IADD3 R21, PT, PT, R15, 0x1, RZ ;  /* 0x000000010f150810 */ /* 0x000fe40007ffe0ff */
[----:B------:R-:W1:Y:S01]  /*08d0*/  @P0 LDC.64 R12, c[0x0][0x390] ;  /* 0x0000e400ff0c0b82 */ /* 0x000e620000000a00 */
[----:B------:R-:W-:-:S07]  /*08e0*/  @P0 IADD3 R23, PT, PT, R14, R5, RZ ;  /* 0x000000050e170210 */ /* 0x000fce0007ffe0ff */
[----:B------:R-:W2:Y:S08]  /*08f0*/  @!P1 LDC.64 R8, c[0x0][0x388] ;  /* 0x0000e200ff089b82 */ /* 0x000eb00000000a00 */
[----:B------:R-:W3:Y:S01]  /*0900*/  @!P1 LDC.64 R10, c[0x0][0x390] ;  /* 0x0000e400ff0a9b82 */ /* 0x000ee20000000a00 */
[----:B0-----:R-:W-:-:S04]  /*0910*/  @P0 IMAD.WIDE.U32 R18, R15, 0x4, R16 ;  /* 0x000000040f120825 */ /* 0x001fc800078e0010 */
[----:B------:R-:W-:Y:S01]  /*0920*/  @P0 IMAD.WIDE.U32 R16, R21, 0x4, R16 ;  /* 0x0000000415100825 */ /* 0x000fe200078e0010 */
[----:B------:R-:W4:Y:S03]  /*0930*/  @P0 LDG.E R4, desc[UR4][R18.64] ;  /* 0x0000000412040981 */ /* 0x000f26000c1e1900 */
[----:B-1----:R-:W-:Y:S02]  /*0940*/  @P0 IMAD.WIDE.U32 R14, R14, 0x4, R12 ;  /* 0x000000040e0e0825 */ /* 0x002fe400078e000c */
[----:B------:R-:W5:Y:S02]  /*0950*/  @P0 LDG.E R17, desc[UR4][R16.64] ;  /* 0x0000000410110981 */ /* 0x000f64000c1e1900 */
[----:B------:R-:W-:Y:S02]  /*0960*/  @!P1 IMAD R21, R3, R2, R7 ;  /* 0x0000000203159224 */ /* 0x000fe400078e0207 */
[----:B------:R-:W-:Y:S01]  /*0970*/  @P0 IMAD.WIDE.U32 R12, R23, 0x4, R12 ;  /* 0x00000004170c0825 */ /* 0x000fe200078e000c */
[----:B------:R-:W4:Y:S03]  /*0980*/  @P0 LDG.E R14, desc[UR4][R14.64] ;  /* 0x000000040e0e0981 */ /* 0x000f26000c1e1900 */
[----:B------:R-:W-:-:S02]  /*0990*/  @!P1 IMAD R7, R7, R5, R0 ;  /* 0x0000000507079224 */ /* 0x000fc400078e0200 */
[----:B--2---:R-:W-:Y:S01]  /*09a0*/  @!P1 IMAD.WIDE.U32 R8, R21, 0x4, R8 ;  /* 0x0000000415089825 */ /* 0x004fe200078e0008 */
[----:B------:R-:W5:Y:S03]  /*09b0*/  @P0 LDG.E R12, desc[UR4][R12.64] ;  /* 0x000000040c0c0981 */ /* 0x000f66000c1e1900 */
[----:B---3--:R-:W-:Y:S02]  /*09c0*/  @!P1 IMAD.WIDE.U32 R10, R7, 0x4, R10 ;  /* 0x00000004070a9825 */ /* 0x008fe400078e000a */
[----:B------:R-:W2:Y:S04]  /*09d0*/  @!P1 LDG.E R8, desc[UR4][R8.64] ;  /* 0x0000000408089981 */ /* 0x000ea8000c1e1900 */
[----:B------:R-:W2:Y:S01]  /*09e0*/  @!P1 LDG.E R10, desc[UR4][R10.64] ;  /* 0x000000040a0a9981 */ /* 0x000ea2000c1e1900 */
[----:B----4-:R-:W-:-:S04]  /*09f0*/  @P0 FFMA R4, R4, R14, R25 ;  /* 0x0000000e04040223 */ /* 0x010fc80000000019 */
[----:B-----5:R-:W-:-:S04]  /*0a00*/  @P0 FFMA R25, R17, R12, R4 ;  /* 0x0000000c11190223 */ /* 0x020fc80000000004 */
[----:B--2---:R-:W-:-:S07]  /*0a10*/  @!P1 FFMA R25, R8, R10, R25 ;  /* 0x0000000a08199223 */ /* 0x004fce0000000019 */
.L_x_0:
[----:B------:R-:W0:Y:S01]  /*0a20*/  LDC.64 R6, c[0x0][0x380] ;  /* 0x0000e000ff067b82 */ /* 0x000e220000000a00 */
[----:B------:R-:W-:Y:S01]  /*0a30*/  IMAD R3, R3, R5, R0 ;  /* 0x0000000503037224 */ /* 0x000fe200078e0200 */
[----:B------:R-:W1:Y:S01]  /*0a40*/  LDCU UR6, c[0x0][0x3a8] ;  /* 0x00007500ff0677ac */ /* 0x000e620008000800 */
[----:B------:R-:W2:Y:S02]  /*0a50*/  LDCU UR7, c[0x0][0x3a4] ;  /* 0x00007480ff0777ac */ /* 0x000ea40008000800 */
[----:B0-----:R-:W-:-:S05]  /*0a60*/  IMAD.WIDE.U32 R2, R3, 0x4, R6 ;  /* 0x0000000403027825 */ /* 0x001fca00078e0006 */
[----:B------:R-:W1:Y:S02]  /*0a70*/  LDG.E R0, desc[UR4][R2.64] ;  /* 0x0000000402007981 */ /* 0x000e64000c1e1900 */
[----:B-1----:R-:W-:-:S04]  /*0a80*/  FMUL R0, R0, UR6 ;  /* 0x0000000600007c20 */ /* 0x002fc80008400000 */
[----:B--2---:R-:W-:-:S05]  /*0a90*/  FFMA R25, R25, UR7, R0 ;  /* 0x0000000719197c23 */ /* 0x004fca0008000000 */
[----:B------:R-:W-:Y:S01]  /*0aa0*/  STG.E desc[UR4][R2.64], R25 ;  /* 0x0000001902007986 */ /* 0x000fe2000c101904 */
[----:B------:R-:W-:Y:S05]  /*0ab0*/  EXIT ;  /* 0x000000000000794d */ /* 0x000fea0003800000 */
.L_x_4:
[----:B------:R-:W-:-:S00]  /*0ac0*/  BRA `(.L_x_4) ;  /* 0xfffffffc00fc7947 */ /* 0x000fc0000383ffff */
[----:B------:R-:W-:-:S00]  /*0ad0*/  NOP ;  /* 0x0000000000007918 */ /* 0x000fc00000000000 */
        /* <DEDUP_REMOVED lines=10> */
.L_x_5:


//--------------------- .nv.shared.reserved.0     --------------------------
	.section	.nv.shared.reserved.0,"aw",@nobits
	.weak		__nv_reservedSMEM_offset_0_alias
	.size		__nv_reservedSMEM_offset_0_alias, 0, 64
	.other		__nv_reservedSMEM_offset_0_alias,@"STO_CUDA_RESERVED_SHARED STV_DEFAULT"
__nv_reservedSMEM_offset_0_alias:
	.zero		0
	.zero		64


//--------------------- .nv.constant0._Z16gemm_cuda_kernelIfEvPT_PKS0_S3_iiiS0_S0_ --------------------------
	.section	.nv.constant0._Z16gemm_cuda_kernelIfEvPT_PKS0_S3_iiiS0_S0_,"a",@progbits
	.sectionflags	@""
	.align	4
.nv.constant0._Z16gemm_cuda_kernelIfEvPT_PKS0_S3_iiiS0_S0_:
	.zero		940


//--------------------- SYMBOLS --------------------------

	.type		.nv.reservedSmem.offset0,@object
	.size		.nv.reservedSmem.offset0,0x4
